	.headerflags	@"EF_CUDA_TEXMODE_UNIFIED EF_CUDA_64BIT_ADDRESS EF_CUDA_ACCELERATORS EF_CUDA_SM90 EF_CUDA_VIRTUAL_SM(EF_CUDA_SM90)"
	.elftype	@"ET_EXEC"


//--------------------- .nv.info                  --------------------------
	.section	.nv.info,"",@"SHT_CUDA_INFO"
	.align	4


	//----- nvinfo : EIATTR_REGCOUNT
	.align		4
        /*0000*/ 	.byte	0x04, 0x2f
        /*0002*/ 	.short	(.L_1 - .L_0)
	.align		4
.L_0:
        /*0004*/ 	.word	index@(triton_poi_fused_convolution_2)
        /*0008*/ 	.word	0x00000020


	//----- nvinfo : EIATTR_MIN_STACK_SIZE
	.align		4
.L_1:
        /*000c*/ 	.byte	0x04, 0x12
        /*000e*/ 	.short	(.L_3 - .L_2)
	.align		4
.L_2:
        /*0010*/ 	.word	index@(triton_poi_fused_convolution_2)
        /*0014*/ 	.word	0x00000000


	//----- nvinfo : EIATTR_FRAME_SIZE
	.align		4
.L_3:
        /*0018*/ 	.byte	0x04, 0x11
        /*001a*/ 	.short	(.L_5 - .L_4)
	.align		4
.L_4:
        /*001c*/ 	.word	index@(triton_poi_fused_convolution_2)
        /*0020*/ 	.word	0x00000000


	//----- nvinfo : EIATTR_MIN_STACK_SIZE
	.align		4
.L_5:
        /*0024*/ 	.byte	0x04, 0x12
        /*0026*/ 	.short	(.L_7 - .L_6)
	.align		4
.L_6:
        /*0028*/ 	.word	index@(triton_poi_fused_convolution_2)
        /*002c*/ 	.word	0x00000000
.L_7:


//--------------------- .nv.info.triton_poi_fused_convolution_2 --------------------------
	.section	.nv.info.triton_poi_fused_convolution_2,"",@"SHT_CUDA_INFO"
	.sectionflags	@""
	.align	4


	//----- nvinfo : EIATTR_CUDA_API_VERSION
	.align		4
        /*0000*/ 	.byte	0x04, 0x37
        /*0002*/ 	.short	(.L_9 - .L_8)
.L_8:
        /*0004*/ 	.word	0x0000007c


	//----- nvinfo : EIATTR_KPARAM_INFO
	.align		4
.L_9:
        /*0008*/ 	.byte	0x04, 0x17
        /*000a*/ 	.short	(.L_11 - .L_10)
.L_10:
        /*000c*/ 	.word	0x00000000
        /*0010*/ 	.short	0x0004
        /*0012*/ 	.short	0x001c
        /*0014*/ 	.byte	0x00, 0xf0, 0x11, 0x00


	//----- nvinfo : EIATTR_KPARAM_INFO
	.align		4
.L_11:
        /*0018*/ 	.byte	0x04, 0x17
        /*001a*/ 	.short	(.L_13 - .L_12)
.L_12:
        /*001c*/ 	.word	0x00000000
        /*0020*/ 	.short	0x0003
        /*0022*/ 	.short	0x0018
        /*0024*/ 	.byte	0x00, 0xf0, 0x11, 0x00


	//----- nvinfo : EIATTR_KPARAM_INFO
	.align		4
.L_13:
        /*0028*/ 	.byte	0x04, 0x17
        /*002a*/ 	.short	(.L_15 - .L_14)
.L_14:
        /*002c*/ 	.word	0x00000000
        /*0030*/ 	.short	0x0002
        /*0032*/ 	.short	0x0010
        /*0034*/ 	.byte	0x00, 0xf4, 0x21, 0x00


	//----- nvinfo : EIATTR_KPARAM_INFO
	.align		4
.L_15:
        /*0038*/ 	.byte	0x04, 0x17
        /*003a*/ 	.short	(.L_17 - .L_16)
.L_16:
        /*003c*/ 	.word	0x00000000
        /*0040*/ 	.short	0x0001
        /*0042*/ 	.short	0x0008
        /*0044*/ 	.byte	0x00, 0xf4, 0x21, 0x00


	//----- nvinfo : EIATTR_KPARAM_INFO
	.align		4
.L_17:
        /*0048*/ 	.byte	0x04, 0x17
        /*004a*/ 	.short	(.L_19 - .L_18)
.L_18:
        /*004c*/ 	.word	0x00000000
        /*0050*/ 	.short	0x0000
        /*0052*/ 	.short	0x0000
        /*0054*/ 	.byte	0x00, 0xf4, 0x21, 0x00


	//----- nvinfo : EIATTR_SPARSE_MMA_MASK
	.align		4
.L_19:
        /*0058*/ 	.byte	0x03, 0x50
        /*005a*/ 	.short	0x0000


	//----- nvinfo : EIATTR_MAXREG_COUNT
	.align		4
        /*005c*/ 	.byte	0x03, 0x1b
        /*005e*/ 	.short	0x00ff


	//----- nvinfo : EIATTR_EXIT_INSTR_OFFSETS
	.align		4
        /*0060*/ 	.byte	0x04, 0x1c
        /*0062*/ 	.short	(.L_21 - .L_20)


	//   ....[0]....
.L_20:
        /*0064*/ 	.word	0x00000b20


	//   ....[1]....
        /*0068*/ 	.word	0x00000b40


	//----- nvinfo : EIATTR_REQNTID
	.align		4
.L_21:
        /*006c*/ 	.byte	0x04, 0x10
        /*006e*/ 	.short	(.L_23 - .L_22)
.L_22:
        /*0070*/ 	.word	0x00000100
        /*0074*/ 	.word	0x00000001
        /*0078*/ 	.word	0x00000001


	//----- nvinfo : EIATTR_CBANK_PARAM_SIZE
	.align		4
.L_23:
        /*007c*/ 	.byte	0x03, 0x19
        /*007e*/ 	.short	0x0020


	//----- nvinfo : EIATTR_PARAM_CBANK
	.align		4
        /*0080*/ 	.byte	0x04, 0x0a
        /*0082*/ 	.short	(.L_25 - .L_24)
	.align		4
.L_24:
        /*0084*/ 	.word	index@(.nv.constant0.triton_poi_fused_convolution_2)
        /*0088*/ 	.short	0x0210
        /*008a*/ 	.short	0x0020


	//----- nvinfo : EIATTR_SW_WAR
	.align		4
.L_25:
        /*008c*/ 	.byte	0x04, 0x36
        /*008e*/ 	.short	(.L_27 - .L_26)
.L_26:
        /*0090*/ 	.word	0x00000008
.L_27:


//--------------------- .nv.callgraph             --------------------------
	.section	.nv.callgraph,"",@"SHT_CUDA_CALLGRAPH"
	.align	4
	.sectionentsize	8
	.align		4
        /*0000*/ 	.word	0x00000000
	.align		4
        /*0004*/ 	.word	0xffffffff
	.align		4
        /*0008*/ 	.word	0x00000000
	.align		4
        /*000c*/ 	.word	0xfffffffe
	.align		4
        /*0010*/ 	.word	0x00000000
	.align		4
        /*0014*/ 	.word	0xfffffffd
	.align		4
        /*0018*/ 	.word	0x00000000
	.align		4
        /*001c*/ 	.word	0xfffffffc


//--------------------- .text.triton_poi_fused_convolution_2 --------------------------
	.section	.text.triton_poi_fused_convolution_2,"ax",@progbits
	.sectionflags	@"SHF_BARRIERS=1"
	.align	128
        .global         triton_poi_fused_convolution_2
        .type           triton_poi_fused_convolution_2,@function
        .size           triton_poi_fused_convolution_2,(.L_x_1 - triton_poi_fused_convolution_2)
        .other          triton_poi_fused_convolution_2,@"STO_CUDA_ENTRY STV_DEFAULT"
triton_poi_fused_convolution_2:
.text.triton_poi_fused_convolution_2:
[----:B------:R-:W0:Y:S01]  /*0000*/  LDC R1, c[0x0][0x28] ;  /* 0x00000a00ff017b82 */ /* 0x000e220000000800 */
[----:B------:R-:W1:Y:S07]  /*0010*/  S2R R3, SR_TID.X ;  /* 0x0000000000037919 */ /* 0x000e6e0000002100 */
[----:B------:R-:W2:Y:S01]  /*0020*/  LDC.64 R22, c[0x0][0x210] ;  /* 0x00008400ff167b82 */ /* 0x000ea20000000a00 */
[----:B------:R-:W-:Y:S01]  /*0030*/  ULDC.64 UR6, c[0x0][0x208] ;  /* 0x0000820000067ab9 */ /* 0x000fe20000000a00 */
[----:B------:R-:W3:Y:S01]  /*0040*/  S2R R0, SR_CTAID.Y ;  /* 0x0000000000007919 */ /* 0x000ee20000002600 */
[----:B------:R-:W4:Y:S05]  /*0050*/  S2R R21, SR_CTAID.X ;  /* 0x0000000000157919 */ /* 0x000f2a0000002500 */
[----:B------:R-:W5:Y:S01]  /*0060*/  S2UR UR5, SR_CgaCtaId ;  /* 0x00000000000579c3 */ /* 0x000f620000008800 */
[----:B-1----:R-:W-:Y:S01]  /*0070*/  IMAD.SHL.U32 R2, R3, 0x4, RZ ;  /* 0x0000000403027824 */ /* 0x002fe200078e00ff */
[----:B------:R-:W-:-:S04]  /*0080*/  SHF.R.U32.HI R20, RZ, 0x6, R3 ;  /* 0x00000006ff147819 */ /* 0x000fc80000011603 */
[----:B------:R-:W-:Y:S02]  /*0090*/  LOP3.LUT R5, R2, 0xfc, RZ, 0xc0, !PT ;  /* 0x000000fc02057812 */ /* 0x000fe400078ec0ff */
[----:B------:R-:W-:Y:S01]  /*00a0*/  SGXT.U32 R20, R20, 0x2 ;  /* 0x000000021414781a */ /* 0x000fe20000000000 */
[----:B----4-:R-:W-:Y:S01]  /*00b0*/  IMAD.SHL.U32 R21, R21, 0x10, RZ ;  /* 0x0000001015157824 */ /* 0x010fe200078e00ff */
[----:B---3--:R-:W-:-:S04]  /*00c0*/  PRMT R5, R5, 0x6540, R0 ;  /* 0x0000654005057816 */ /* 0x008fc80000000000 */
[----:B------:R-:W-:Y:S01]  /*00d0*/  LOP3.LUT R17, R21, R20, RZ, 0xfc, !PT ;  /* 0x0000001415117212 */ /* 0x000fe200078efcff */
[----:B------:R-:W-:Y:S01]  /*00e0*/  IMAD.HI R4, R5, 0x2aaaaaab, RZ ;  /* 0x2aaaaaab05047827 */ /* 0x000fe200078e02ff */
[----:B------:R-:W-:Y:S02]  /*00f0*/  LOP3.LUT R10, R21, 0xc, R20, 0xfe, !PT ;  /* 0x0000000c150a7812 */ /* 0x000fe400078efe14 */
[----:B------:R-:W-:Y:S02]  /*0100*/  ISETP.GE.AND P0, PT, R17, 0x100, PT ;  /* 0x000001001100780c */ /* 0x000fe40003f06270 */
[----:B------:R-:W-:Y:S02]  /*0110*/  SHF.R.U32.HI R7, RZ, 0x1f, R4 ;  /* 0x0000001fff077819 */ /* 0x000fe40000011604 */
[----:B------:R-:W-:Y:S02]  /*0120*/  ISETP.GE.AND P3, PT, R10, 0x100, PT ;  /* 0x000001000a00780c */ /* 0x000fe40003f66270 */
[----:B------:R-:W-:Y:S01]  /*0130*/  LEA.HI.SX32 R4, R4, R7, 0x19 ;  /* 0x0000000704047211 */ /* 0x000fe200078fcaff */
[----:B------:R-:W-:Y:S01]  /*0140*/  IMAD.SHL.U32 R10, R3, 0x40, RZ ;  /* 0x00000040030a7824 */ /* 0x000fe200078e00ff */
[----:B------:R-:W-:-:S02]  /*0150*/  CS2R R6, SRZ ;  /* 0x0000000000067805 */ /* 0x000fc4000001ff00 */
[----:B------:R-:W-:Y:S01]  /*0160*/  LOP3.LUT R8, R21, 0x4, R20, 0xfe, !PT ;  /* 0x0000000415087812 */ /* 0x000fe200078efe14 */
[----:B------:R-:W-:Y:S01]  /*0170*/  IMAD R5, R4, -0x300, R5 ;  /* 0xfffffd0004057824 */ /* 0x000fe200078e0205 */
[----:B------:R-:W-:Y:S01]  /*0180*/  UMOV UR4, 0x400 ;  /* 0x0000040000047882 */ /* 0x000fe20000000000 */
[----:B------:R-:W-:Y:S02]  /*0190*/  LOP3.LUT R15, R10, 0xfc0, RZ, 0xc0, !PT ;  /* 0x00000fc00a0f7812 */ /* 0x000fe400078ec0ff */
[----:B------:R-:W-:Y:S01]  /*01a0*/  IMAD R4, R4, 0x30000, R5 ;  /* 0x0003000004047824 */ /* 0x000fe200078e0205 */
[----:B------:R-:W-:Y:S02]  /*01b0*/  LOP3.LUT R9, R21, 0x8, R20, 0xfe, !PT ;  /* 0x0000000815097812 */ /* 0x000fe400078efe14 */
[----:B------:R-:W-:Y:S01]  /*01c0*/  ISETP.GE.AND P1, PT, R8, 0x100, PT ;  /* 0x000001000800780c */ /* 0x000fe20003f26270 */
[----:B------:R-:W-:Y:S01]  /*01d0*/  IMAD R17, R17, 0x300, R4 ;  /* 0x0000030011117824 */ /* 0x000fe200078e0204 */
[----:B------:R-:W-:Y:S01]  /*01e0*/  CS2R R4, SRZ ;  /* 0x0000000000047805 */ /* 0x000fe2000001ff00 */
[----:B-----5:R-:W-:Y:S01]  /*01f0*/  UPRMT UR4, UR5, 0x654, UR4 ;  /* 0x0000065405047896 */ /* 0x020fe20008000004 */
[----:B------:R-:W-:Y:S01]  /*0200*/  LOP3.LUT R14, R15, 0x10, RZ, 0xfc, !PT ;  /* 0x000000100f0e7812 */ /* 0x000fe200078efcff */
[----:B--2---:R-:W-:Y:S01]  /*0210*/  IMAD.WIDE R12, R17, 0x4, R22 ;  /* 0x00000004110c7825 */ /* 0x004fe200078e0216 */
[----:B------:R-:W-:-:S02]  /*0220*/  LOP3.LUT R16, R15, 0x30, RZ, 0xfc, !PT ;  /* 0x000000300f107812 */ /* 0x000fc400078efcff */
[----:B------:R-:W-:Y:S02]  /*0230*/  ISETP.GE.AND P2, PT, R9, 0x100, PT ;  /* 0x000001000900780c */ /* 0x000fe40003f46270 */
[----:B------:R1:W2:Y:S01]  /*0240*/  @!P0 LDG.E.EL.128 R4, desc[UR6][R12.64] ;  /* 0x000000060c048981 */ /* 0x0002a2000c2e1d00 */
[----:B------:R-:W-:Y:S01]  /*0250*/  LOP3.LUT R20, R15, R20, RZ, 0xfc, !PT ;  /* 0x000000140f147212 */ /* 0x000fe200078efcff */
[----:B------:R-:W-:Y:S01]  /*0260*/  VIADD R19, R17, 0xc00 ;  /* 0x00000c0011137836 */ /* 0x000fe20000000000 */
[----:B------:R-:W-:Y:S02]  /*0270*/  LEA.HI R29, R15, UR4, RZ, 0x1e ;  /* 0x000000040f1d7c11 */ /* 0x000fe4000f8ff0ff */
[----:B------:R-:W-:Y:S02]  /*0280*/  CS2R R8, SRZ ;  /* 0x0000000000087805 */ /* 0x000fe4000001ff00 */
[----:B------:R-:W-:Y:S01]  /*0290*/  CS2R R10, SRZ ;  /* 0x00000000000a7805 */ /* 0x000fe2000001ff00 */
[----:B------:R-:W-:Y:S01]  /*02a0*/  IMAD.WIDE R18, R19, 0x4, R22 ;  /* 0x0000000413127825 */ /* 0x000fe200078e0216 */
[----:B-1----:R-:W-:-:S03]  /*02b0*/  LOP3.LUT R12, R15, 0x20, RZ, 0xfc, !PT ;  /* 0x000000200f0c7812 */ /* 0x002fc600078efcff */
[C---:B------:R-:W-:Y:S01]  /*02c0*/  VIADD R25, R17.reuse, 0x1800 ;  /* 0x0000180011197836 */ /* 0x040fe20000000000 */
[----:B------:R-:W-:Y:S01]  /*02d0*/  LEA.HI R13, R14, UR4, RZ, 0x1e ;  /* 0x000000040e0d7c11 */ /* 0x000fe2000f8ff0ff */
[----:B------:R-:W-:Y:S01]  /*02e0*/  IMAD R29, R20, 0x4, R29 ;  /* 0x00000004141d7824 */ /* 0x000fe200078e021d */
[----:B------:R-:W-:Y:S01]  /*02f0*/  LEA.HI R27, R12, UR4, RZ, 0x1e ;  /* 0x000000040c1b7c11 */ /* 0x000fe2000f8ff0ff */
[----:B------:R1:W3:Y:S01]  /*0300*/  @!P1 LDG.E.EL.128 R8, desc[UR6][R18.64] ;  /* 0x0000000612089981 */ /* 0x0002e2000c2e1d00 */
[----:B------:R-:W-:Y:S01]  /*0310*/  LEA.HI R15, R16, UR4, RZ, 0x1e ;  /* 0x00000004100f7c11 */ /* 0x000fe2000f8ff0ff */
[C---:B------:R-:W-:Y:S02]  /*0320*/  IMAD R26, R20.reuse, 0x4, R13 ;  /* 0x00000004141a7824 */ /* 0x040fe400078e020d */
[C---:B------:R-:W-:Y:S01]  /*0330*/  IMAD R27, R20.reuse, 0x4, R27 ;  /* 0x00000004141b7824 */ /* 0x040fe200078e021b */
[----:B------:R-:W-:Y:S01]  /*0340*/  CS2R R12, SRZ ;  /* 0x00000000000c7805 */ /* 0x000fe2000001ff00 */
[----:B------:R-:W-:Y:S01]  /*0350*/  IMAD R20, R20, 0x4, R15 ;  /* 0x0000000414147824 */ /* 0x000fe200078e020f */
[----:B------:R-:W-:Y:S01]  /*0360*/  CS2R R14, SRZ ;  /* 0x00000000000e7805 */ /* 0x000fe2000001ff00 */
[----:B------:R-:W-:-:S02]  /*0370*/  VIADD R17, R17, 0x2400 ;  /* 0x0000240011117836 */ /* 0x000fc40000000000 */
[----:B------:R-:W-:Y:S01]  /*0380*/  IMAD.WIDE R24, R25, 0x4, R22 ;  /* 0x0000000419187825 */ /* 0x000fe200078e0216 */
[----:B-1----:R-:W-:-:S03]  /*0390*/  CS2R R18, SRZ ;  /* 0x0000000000127805 */ /* 0x002fc6000001ff00 */
[----:B------:R-:W-:Y:S01]  /*03a0*/  IMAD.WIDE R22, R17, 0x4, R22 ;  /* 0x0000000411167825 */ /* 0x000fe200078e0216 */
[----:B------:R-:W-:Y:S01]  /*03b0*/  CS2R R16, SRZ ;  /* 0x0000000000107805 */ /* 0x000fe2000001ff00 */
[----:B------:R1:W4:Y:S05]  /*03c0*/  @!P2 LDG.E.EL.128 R12, desc[UR6][R24.64] ;  /* 0x00000006180ca981 */ /* 0x00032a000c2e1d00 */
[----:B------:R5:W4:Y:S01]  /*03d0*/  @!P3 LDG.E.EL.128 R16, desc[UR6][R22.64] ;  /* 0x000000061610b981 */ /* 0x000b22000c2e1d00 */
[----:B------:R-:W-:Y:S01]  /*03e0*/  PRMT R28, R3, 0x6540, R0 ;  /* 0x00006540031c7816 */ /* 0x000fe20000000000 */
[----:B-1----:R-:W1:Y:S04]  /*03f0*/  LDC.64 R24, c[0x0][0x218] ;  /* 0x00008600ff187b82 */ /* 0x002e680000000a00 */
[----:B-----5:R-:W-:-:S05]  /*0400*/  IMAD.HI R22, R28, 0x2aaaaaab, RZ ;  /* 0x2aaaaaab1c167827 */ /* 0x020fca00078e02ff */
[----:B------:R-:W-:-:S04]  /*0410*/  SHF.R.U32.HI R23, RZ, 0x1f, R22 ;  /* 0x0000001fff177819 */ /* 0x000fc80000011616 */
[----:B------:R-:W-:-:S05]  /*0420*/  LEA.HI R23, R22, R23, RZ, 0x19 ;  /* 0x0000001716177211 */ /* 0x000fca00078fc8ff */
[----:B------:R-:W-:-:S04]  /*0430*/  IMAD R28, R23, -0x300, R28 ;  /* 0xfffffd00171c7824 */ /* 0x000fc800078e021c */
[----:B-1----:R-:W-:Y:S01]  /*0440*/  IMAD.WIDE R24, R28, 0x4, R24 ;  /* 0x000000041c187825 */ /* 0x002fe200078e0218 */
[----:B--2---:R-:W-:Y:S04]  /*0450*/  STS [R29], R4 ;  /* 0x000000041d007388 */ /* 0x004fe80000000800 */
[----:B------:R-:W-:Y:S04]  /*0460*/  STS [R26+0x40], R5 ;  /* 0x000040051a007388 */ /* 0x000fe80000000800 */
[----:B------:R-:W-:Y:S04]  /*0470*/  STS [R27+0x80], R6 ;  /* 0x000080061b007388 */ /* 0x000fe80000000800 */
[----:B------:R-:W-:Y:S04]  /*0480*/  STS [R20+0xc0], R7 ;  /* 0x0000c00714007388 */ /* 0x000fe80000000800 */
[----:B---3--:R1:W-:Y:S04]  /*0490*/  STS [R29+0x10], R8 ;  /* 0x000010081d007388 */ /* 0x0083e80000000800 */
[----:B------:R2:W-:Y:S04]  /*04a0*/  STS [R26+0x50], R9 ;  /* 0x000050091a007388 */ /* 0x0005e80000000800 */
[----:B------:R3:W-:Y:S04]  /*04b0*/  STS [R27+0x90], R10 ;  /* 0x0000900a1b007388 */ /* 0x0007e80000000800 */
[----:B------:R5:W-:Y:S04]  /*04c0*/  STS [R20+0xd0], R11 ;  /* 0x0000d00b14007388 */ /* 0x000be80000000800 */
[----:B----4-:R-:W-:Y:S04]  /*04d0*/  STS [R29+0x20], R12 ;  /* 0x0000200c1d007388 */ /* 0x010fe80000000800 */
[----:B------:R-:W-:Y:S04]  /*04e0*/  STS [R26+0x60], R13 ;  /* 0x0000600d1a007388 */ /* 0x000fe80000000800 */
[----:B------:R-:W-:Y:S04]  /*04f0*/  STS [R27+0xa0], R14 ;  /* 0x0000a00e1b007388 */ /* 0x000fe80000000800 */
[----:B------:R-:W-:Y:S04]  /*0500*/  STS [R20+0xe0], R15 ;  /* 0x0000e00f14007388 */ /* 0x000fe80000000800 */
[----:B------:R4:W-:Y:S04]  /*0510*/  STS [R29+0x30], R16 ;  /* 0x000030101d007388 */ /* 0x0009e80000000800 */
[----:B------:R1:W-:Y:S04]  /*0520*/  STS [R26+0x70], R17 ;  /* 0x000070111a007388 */ /* 0x0003e80000000800 */
[----:B------:R-:W-:Y:S04]  /*0530*/  STS [R27+0xb0], R18 ;  /* 0x0000b0121b007388 */ /* 0x000fe80000000800 */
[----:B------:R-:W-:Y:S01]  /*0540*/  STS [R20+0xf0], R19 ;  /* 0x0000f01314007388 */ /* 0x000fe20000000800 */
[----:B------:R-:W-:Y:S06]  /*0550*/  BAR.SYNC.DEFER_BLOCKING 0x0 ;  /* 0x0000000000007b1d */ /* 0x000fec0000010000 */
[----:B-1----:R1:W4:Y:S01]  /*0560*/  LDG.E.EL R8, desc[UR6][R24.64] ;  /* 0x0000000618087981 */ /* 0x002322000c2e1900 */
[----:B------:R-:W-:-:S04]  /*0570*/  LOP3.LUT R4, R2, 0x3fc, RZ, 0xc0, !PT ;  /* 0x000003fc02047812 */ /* 0x000fc800078ec0ff */
[C---:B------:R-:W-:Y:S02]  /*0580*/  LOP3.LUT R6, R4.reuse, 0x400, RZ, 0xfc, !PT ;  /* 0x0000040004067812 */ /* 0x040fe400078efcff */
[C---:B------:R-:W-:Y:S02]  /*0590*/  LOP3.LUT R7, R4.reuse, 0x800, RZ, 0xfc, !PT ;  /* 0x0000080004077812 */ /* 0x040fe400078efcff */
[----:B--2---:R-:W-:Y:S02]  /*05a0*/  LOP3.LUT R9, R4, 0xc00, RZ, 0xfc, !PT ;  /* 0x00000c0004097812 */ /* 0x004fe400078efcff */
[----:B------:R-:W-:Y:S02]  /*05b0*/  SHF.R.U32.HI R6, RZ, 0x2, R6 ;  /* 0x00000002ff067819 */ /* 0x000fe40000011606 */
[----:B------:R-:W-:Y:S02]  /*05c0*/  SHF.R.U32.HI R7, RZ, 0x2, R7 ;  /* 0x00000002ff077819 */ /* 0x000fe40000011607 */
[----:B---3--:R-:W-:Y:S01]  /*05d0*/  SHF.R.U32.HI R10, RZ, 0x2, R9 ;  /* 0x00000002ff0a7819 */ /* 0x008fe20000011609 */
[----:B------:R-:W2:Y:S01]  /*05e0*/  S2R R23, SR_TID.X ;  /* 0x0000000000177919 */ /* 0x000ea20000002100 */
[----:B------:R-:W-:-:S02]  /*05f0*/  LOP3.LUT R5, R3, 0xfc, RZ, 0xc0, !PT ;  /* 0x000000fc03057812 */ /* 0x000fc400078ec0ff */
[----:B------:R-:W-:Y:S02]  /*0600*/  LOP3.LUT R6, R6, 0x1fc, RZ, 0xc0, !PT ;  /* 0x000001fc06067812 */ /* 0x000fe400078ec0ff */
[----:B------:R-:W-:Y:S02]  /*0610*/  LOP3.LUT R9, R7, 0x2fc, RZ, 0xc0, !PT ;  /* 0x000002fc07097812 */ /* 0x000fe400078ec0ff */
[----:B------:R-:W-:Y:S01]  /*0620*/  LOP3.LUT R10, R10, 0x3fc, RZ, 0xc0, !PT ;  /* 0x000003fc0a0a7812 */ /* 0x000fe200078ec0ff */
[----:B------:R-:W-:Y:S02]  /*0630*/  VIADD R5, R5, UR4 ;  /* 0x0000000405057c36 */ /* 0x000fe40008000000 */
[----:B------:R-:W-:Y:S02]  /*0640*/  VIADD R7, R6, UR4 ;  /* 0x0000000406077c36 */ /* 0x000fe40008000000 */
[----:B------:R-:W-:Y:S02]  /*0650*/  VIADD R9, R9, UR4 ;  /* 0x0000000409097c36 */ /* 0x000fe40008000000 */
[----:B-----5:R-:W-:-:S02]  /*0660*/  VIADD R11, R10, UR4 ;  /* 0x000000040a0b7c36 */ /* 0x020fc40008000000 */
[C---:B----4-:R-:W-:Y:S02]  /*0670*/  IMAD R16, R4.reuse, 0x4, R5 ;  /* 0x0000000404107824 */ /* 0x050fe400078e0205 */
[C---:B0-----:R-:W-:Y:S02]  /*0680*/  IMAD R17, R4.reuse, 0x4, R7 ;  /* 0x0000000404117824 */ /* 0x041fe400078e0207 */
[C---:B------:R-:W-:Y:S01]  /*0690*/  IMAD R22, R4.reuse, 0x4, R9 ;  /* 0x0000000404167824 */ /* 0x040fe200078e0209 */
[----:B------:R-:W-:Y:S01]  /*06a0*/  LOP3.LUT R2, R21, 0xc, R2, 0xf8, !PT ;  /* 0x0000000c15027812 */ /* 0x000fe200078ef802 */
[----:B-1----:R-:W-:Y:S01]  /*06b0*/  IMAD R24, R4, 0x4, R11 ;  /* 0x0000000404187824 */ /* 0x002fe200078e020b */
[----:B------:R-:W-:Y:S04]  /*06c0*/  LDS R12, [R16] ;  /* 0x00000000100c7984 */ /* 0x000fe80000000800 */
[----:B------:R-:W-:Y:S04]  /*06d0*/  LDS R13, [R16+0x4] ;  /* 0x00000400100d7984 */ /* 0x000fe80000000800 */
[----:B------:R-:W-:Y:S04]  /*06e0*/  LDS R14, [R16+0x8] ;  /* 0x00000800100e7984 */ /* 0x000fe80000000800 */
[----:B------:R0:W-:Y:S04]  /*06f0*/  LDS R15, [R16+0xc] ;  /* 0x00000c00100f7984 */ /* 0x0001e80000000800 */
[----:B------:R-:W-:Y:S04]  /*0700*/  LDS R4, [R17+0x1000] ;  /* 0x0010000011047984 */ /* 0x000fe80000000800 */
        /* <DEDUP_REMOVED lines=10> */
[----:B------:R4:W-:Y:S01]  /*07b0*/  LDS R21, [R24+0x300c] ;  /* 0x00300c0018157984 */ /* 0x0009e20000000800 */
[----:B--2---:R-:W-:-:S04]  /*07c0*/  LOP3.LUT R26, R23, 0xff, RZ, 0xc0, !PT ;  /* 0x000000ff171a7812 */ /* 0x004fc800078ec0ff */
[----:B------:R-:W-:Y:S01]  /*07d0*/  LEA R26, R26, UR4, 0x3 ;  /* 0x000000041a1a7c11 */ /* 0x000fe2000f8e18ff */
[----:B------:R-:W-:Y:S01]  /*07e0*/  BAR.SYNC.DEFER_BLOCKING 0x0 ;  /* 0x0000000000007b1d */ /* 0x000fe20000010000 */
[----:B------:R-:W-:Y:S02]  /*07f0*/  SHF.R.U32.HI R23, RZ, 0x2, R23 ;  /* 0x00000002ff177819 */ /* 0x000fe40000011617 */
[----:B------:R-:W-:Y:S01]  /*0800*/  SHF.R.U32.HI R3, RZ, 0x2, R3 ;  /* 0x00000002ff037819 */ /* 0x000fe20000011603 */
[----:B0-----:R-:W-:Y:S01]  /*0810*/  IMAD.SHL.U32 R16, R0, 0x100, RZ ;  /* 0x0000010000107824 */ /* 0x001fe200078e00ff */
[----:B-1----:R-:W-:Y:S02]  /*0820*/  SGXT.U32 R17, R23, 0x6 ;  /* 0x000000061711781a */ /* 0x002fe40000000000 */
[----:B------:R-:W-:Y:S02]  /*0830*/  SGXT.U32 R3, R3, 0x6 ;  /* 0x000000060303781a */ /* 0x000fe40000000000 */
[----:B---3--:R-:W-:-:S02]  /*0840*/  LEA R22, R17, UR4, 0x3 ;  /* 0x0000000411167c11 */ /* 0x008fc4000f8e18ff */
[----:B------:R-:W-:Y:S02]  /*0850*/  PRMT R23, R3, 0x6540, R0 ;  /* 0x0000654003177816 */ /* 0x000fe40000000000 */
[----:B------:R-:W-:Y:S02]  /*0860*/  LOP3.LUT R17, R16, 0x40, R3, 0xfe, !PT ;  /* 0x0000004010117812 */ /* 0x000fe400078efe03 */
[----:B------:R-:W-:Y:S02]  /*0870*/  LOP3.LUT R25, R16, 0x80, R3, 0xfe, !PT ;  /* 0x0000008010197812 */ /* 0x000fe400078efe03 */
[----:B------:R-:W-:Y:S01]  /*0880*/  LOP3.LUT R27, R16, 0xc0, R3, 0xfe, !PT ;  /* 0x000000c0101b7812 */ /* 0x000fe200078efe03 */
[--C-:B------:R-:W-:Y:S01]  /*0890*/  IMAD R23, R23, 0x100, R2.reuse ;  /* 0x0000010017177824 */ /* 0x100fe200078e0202 */
[----:B------:R-:W-:Y:S01]  /*08a0*/  ISETP.GE.AND P0, PT, R2, 0x100, PT ;  /* 0x000001000200780c */ /* 0x000fe20003f06270 */
[--C-:B------:R-:W-:Y:S01]  /*08b0*/  IMAD R17, R17, 0x100, R2.reuse ;  /* 0x0000010011117824 */ /* 0x100fe200078e0202 */
[----:B------:R-:W-:Y:S01]  /*08c0*/  LOP3.LUT R0, R3, 0x40, RZ, 0xfc, !PT ;  /* 0x0000004003007812 */ /* 0x000fe200078efcff */
[----:B------:R-:W-:-:S02]  /*08d0*/  IMAD R25, R25, 0x100, R2 ;  /* 0x0000010019197824 */ /* 0x000fc400078e0202 */
[----:B------:R-:W-:Y:S01]  /*08e0*/  IMAD R27, R27, 0x100, R2 ;  /* 0x000001001b1b7824 */ /* 0x000fe200078e0202 */
[----:B------:R-:W-:-:S04]  /*08f0*/  LOP3.LUT R2, R3, 0x80, RZ, 0xfc, !PT ;  /* 0x0000008003027812 */ /* 0x000fc800078efcff */
[----:B----4-:R-:W-:Y:S02]  /*0900*/  LEA R24, R2, UR4, 0x3 ;  /* 0x0000000402187c11 */ /* 0x010fe4000f8e18ff */
[----:B------:R-:W-:Y:S01]  /*0910*/  LOP3.LUT R3, R3, 0xc0, RZ, 0xfc, !PT ;  /* 0x000000c003037812 */ /* 0x000fe200078efcff */
[----:B------:R0:W-:Y:S01]  /*0920*/  STS [R26], R8 ;  /* 0x000000081a007388 */ /* 0x0001e20000000800 */
[----:B------:R-:W-:Y:S01]  /*0930*/  BAR.SYNC.DEFER_BLOCKING 0x0 ;  /* 0x0000000000007b1d */ /* 0x000fe20000010000 */
[----:B0-----:R-:W-:Y:S02]  /*0940*/  LEA R8, R0, UR4, 0x3 ;  /* 0x0000000400087c11 */ /* 0x001fe4000f8e18ff */
[----:B------:R-:W-:-:S05]  /*0950*/  LEA R0, R3, UR4, 0x3 ;  /* 0x0000000403007c11 */ /* 0x000fca000f8e18ff */
[----:B------:R-:W0:Y:S01]  /*0960*/  LDC.64 R2, c[0x0][0x220] ;  /* 0x00008800ff027b82 */ /* 0x000e220000000a00 */
[----:B------:R0:W1:Y:S04]  /*0970*/  LDS R16, [R22] ;  /* 0x0000000016107984 */ /* 0x0000680000000800 */
[----:B------:R-:W2:Y:S04]  /*0980*/  LDS R8, [R8] ;  /* 0x0000000008087984 */ /* 0x000ea80000000800 */
[----:B------:R-:W3:Y:S04]  /*0990*/  LDS R24, [R24] ;  /* 0x0000000018187984 */ /* 0x000ee80000000800 */
[----:B------:R-:W4:Y:S01]  /*09a0*/  LDS R0, [R0] ;  /* 0x0000000000007984 */ /* 0x000f220000000800 */
[----:B0-----:R-:W-:-:S04]  /*09b0*/  IMAD.WIDE R22, R23, 0x4, R2 ;  /* 0x0000000417167825 */ /* 0x001fc800078e0202 */
[--C-:B-1----:R-:W-:Y:S01]  /*09c0*/  FADD R12, R12, R16.reuse ;  /* 0x000000100c0c7221 */ /* 0x102fe20000000000 */
[--C-:B------:R-:W-:Y:S01]  /*09d0*/  FADD R13, R13, R16.reuse ;  /* 0x000000100d0d7221 */ /* 0x100fe20000000000 */
[--C-:B------:R-:W-:Y:S01]  /*09e0*/  FADD R14, R14, R16.reuse ;  /* 0x000000100e0e7221 */ /* 0x100fe20000000000 */
[----:B------:R-:W-:Y:S01]  /*09f0*/  FADD R15, R15, R16 ;  /* 0x000000100f0f7221 */ /* 0x000fe20000000000 */
[--C-:B--2---:R-:W-:Y:S01]  /*0a00*/  FADD R4, R4, R8.reuse ;  /* 0x0000000804047221 */ /* 0x104fe20000000000 */
[--C-:B------:R-:W-:Y:S01]  /*0a10*/  FADD R5, R5, R8.reuse ;  /* 0x0000000805057221 */ /* 0x100fe20000000000 */
[--C-:B------:R-:W-:Y:S01]  /*0a20*/  FADD R6, R6, R8.reuse ;  /* 0x0000000806067221 */ /* 0x100fe20000000000 */
[----:B------:R-:W-:Y:S01]  /*0a30*/  FADD R7, R7, R8 ;  /* 0x0000000807077221 */ /* 0x000fe20000000000 */
[----:B------:R-:W-:-:S04]  /*0a40*/  IMAD.WIDE R16, R17, 0x4, R2 ;  /* 0x0000000411107825 */ /* 0x000fc800078e0202 */
[--C-:B---3--:R-:W-:Y:S01]  /*0a50*/  FADD R8, R29, R24.reuse ;  /* 0x000000181d087221 */ /* 0x108fe20000000000 */
[--C-:B------:R-:W-:Y:S01]  /*0a60*/  FADD R9, R9, R24.reuse ;  /* 0x0000001809097221 */ /* 0x100fe20000000000 */
[--C-:B------:R-:W-:Y:S01]  /*0a70*/  FADD R10, R10, R24.reuse ;  /* 0x000000180a0a7221 */ /* 0x100fe20000000000 */
[----:B------:R-:W-:Y:S01]  /*0a80*/  FADD R11, R11, R24 ;  /* 0x000000180b0b7221 */ /* 0x000fe20000000000 */
[--C-:B------:R-:W-:Y:S01]  /*0a90*/  IMAD.WIDE R24, R25, 0x4, R2.reuse ;  /* 0x0000000419187825 */ /* 0x100fe200078e0202 */
[----:B------:R4:W-:Y:S04]  /*0aa0*/  @!P0 STG.E.128 desc[UR6][R22.64], R12 ;  /* 0x0000000c16008986 */ /* 0x0009e8000c101d06 */
[----:B------:R0:W-:Y:S01]  /*0ab0*/  @!P0 STG.E.128 desc[UR6][R16.64], R4 ;  /* 0x0000000410008986 */ /* 0x0001e2000c101d06 */
[----:B------:R-:W-:-:S03]  /*0ac0*/  IMAD.WIDE R2, R27, 0x4, R2 ;  /* 0x000000041b027825 */ /* 0x000fc600078e0202 */
[----:B------:R0:W-:Y:S01]  /*0ad0*/  @!P0 STG.E.128 desc[UR6][R24.64], R8 ;  /* 0x0000000818008986 */ /* 0x0001e2000c101d06 */
[--C-:B----4-:R-:W-:Y:S01]  /*0ae0*/  FADD R12, R18, R0.reuse ;  /* 0x00000000120c7221 */ /* 0x110fe20000000000 */
[--C-:B------:R-:W-:Y:S01]  /*0af0*/  FADD R13, R19, R0.reuse ;  /* 0x00000000130d7221 */ /* 0x100fe20000000000 */
[--C-:B------:R-:W-:Y:S01]  /*0b00*/  FADD R14, R20, R0.reuse ;  /* 0x00000000140e7221 */ /* 0x100fe20000000000 */
[----:B------:R-:W-:Y:S01]  /*0b10*/  FADD R15, R21, R0 ;  /* 0x00000000150f7221 */ /* 0x000fe20000000000 */
[----:B0-----:R-:W-:Y:S06]  /*0b20*/  @P0 EXIT ;  /* 0x000000000000094d */ /* 0x001fec0003800000 */
[----:B------:R-:W-:Y:S01]  /*0b30*/  STG.E.128 desc[UR6][R2.64], R12 ;  /* 0x0000000c02007986 */ /* 0x000fe2000c101d06 */
[----:B------:R-:W-:Y:S05]  /*0b40*/  EXIT ;  /* 0x000000000000794d */ /* 0x000fea0003800000 */
.L_x_0:
[----:B------:R-:W-:-:S00]  /*0b50*/  BRA `(.L_x_0) ;  /* 0xfffffffc00fc7947 */ /* 0x000fc0000383ffff */
[----:B------:R-:W-:-:S00]  /*0b60*/  NOP ;  /* 0x0000000000007918 */ /* 0x000fc00000000000 */
        /* <DEDUP_REMOVED lines=9> */
.L_x_1:


//--------------------- .nv.shared.triton_poi_fused_convolution_2 --------------------------
	.section	.nv.shared.triton_poi_fused_convolution_2,"aw",@nobits
	.sectionflags	@""
	.align	16
	.zero		1024


//--------------------- .nv.constant0.triton_poi_fused_convolution_2 --------------------------
	.section	.nv.constant0.triton_poi_fused_convolution_2,"a",@progbits
	.sectionflags	@""
	.align	4
.nv.constant0.triton_poi_fused_convolution_2:
	.zero		560
